//
// Generated by NVIDIA NVVM Compiler
//
// Compiler Build ID: CL-36424714
// Cuda compilation tools, release 13.0, V13.0.88
// Based on NVVM 20.0.0
//

.version 9.0
.target sm_100
.address_size 64

	// .globl	_Z12reduceKernelPKfPfm
.extern .shared .align 16 .b8 sh_data[];

.visible .entry _Z12reduceKernelPKfPfm(
	.param .u64 .ptr .align 1 _Z12reduceKernelPKfPfm_param_0,
	.param .u64 .ptr .align 1 _Z12reduceKernelPKfPfm_param_1,
	.param .u64 _Z12reduceKernelPKfPfm_param_2
)
{
	.reg .pred 	%p<6>;
	.reg .b32 	%r<14>;
	.reg .b32 	%f<10>;
	.reg .b64 	%rd<16>;

	ld.param.u64 	%rd6, [_Z12reduceKernelPKfPfm_param_0];
	ld.param.u64 	%rd7, [_Z12reduceKernelPKfPfm_param_1];
	ld.param.u64 	%rd8, [_Z12reduceKernelPKfPfm_param_2];
	mov.u32 	%r4, %tid.x;
	cvt.u64.u32 	%rd1, %r4;
	mov.u32 	%r1, %ctaid.x;
	mov.u32 	%r2, %ntid.x;
	mad.lo.s32 	%r5, %r1, %r2, %r4;
	cvt.u64.u32 	%rd2, %r5;
	setp.le.u64 	%p1, %rd8, %rd2;
	mov.f32 	%f9, 0f00000000;
	@%p1 bra 	$L__BB0_2;
	cvta.to.global.u64 	%rd9, %rd6;
	shl.b64 	%rd10, %rd2, 2;
	add.s64 	%rd11, %rd9, %rd10;
	ld.global.nc.f32 	%f4, [%rd11];
	add.f32 	%f9, %f4, 0f00000000;
$L__BB0_2:
	cvt.u32.u64 	%r6, %rd1;
	shl.b32 	%r7, %r6, 2;
	mov.u32 	%r8, sh_data;
	add.s32 	%r3, %r8, %r7;
	st.shared.f32 	[%r3], %f9;
	bar.sync 	0;
	setp.lt.u32 	%p2, %r2, 2;
	@%p2 bra 	$L__BB0_7;
	shr.u32 	%r9, %r2, 1;
	cvt.u64.u32 	%rd15, %r9;
$L__BB0_4:
	setp.le.u64 	%p3, %rd15, %rd1;
	@%p3 bra 	$L__BB0_6;
	cvt.u32.u64 	%r10, %rd15;
	shl.b32 	%r11, %r10, 2;
	add.s32 	%r12, %r3, %r11;
	ld.shared.f32 	%f5, [%r12];
	ld.shared.f32 	%f6, [%r3];
	add.f32 	%f7, %f5, %f6;
	st.shared.f32 	[%r3], %f7;
$L__BB0_6:
	bar.sync 	0;
	shr.u64 	%rd5, %rd15, 1;
	setp.gt.u64 	%p4, %rd15, 1;
	mov.u64 	%rd15, %rd5;
	@%p4 bra 	$L__BB0_4;
$L__BB0_7:
	setp.ne.s32 	%p5, %r6, 0;
	@%p5 bra 	$L__BB0_9;
	ld.shared.f32 	%f8, [sh_data];
	cvta.to.global.u64 	%rd12, %rd7;
	mul.wide.u32 	%rd13, %r1, 4;
	add.s64 	%rd14, %rd12, %rd13;
	st.global.f32 	[%rd14], %f8;
$L__BB0_9:
	ret;

}


// ===== COMPILED SASS (sm_100) =====

	.target	sm_100

	.elftype	@"ET_EXEC"


//--------------------- .note.nv.tkinfo           --------------------------
	.section	.note.nv.tkinfo,"",@"SHT_NOTE"
	.sectionflags	@"SHF_NOTE_NV_TKINFO"
	.tkinfo
        /*0018*/ 	.word	0x00000002
        /*0030*/ 	.string	""
        /*0030*/ 	.string	"ptxas"
        /*0030*/ 	.string	"Cuda compilation tools, release 13.0, V13.0.88"
        /*0030*/ 	.string	"Build cuda_13.0.r13.0/compiler.36424714_0"
        /*0030*/ 	.string	"-arch sm_100 -m 64 "



//--------------------- .note.nv.cuinfo           --------------------------
	.section	.note.nv.cuinfo,"",@"SHT_NOTE"
	.sectionflags	@"SHF_NOTE_NV_CUINFO"
        /*0018*/ 	.short	0x0002
        /*001a*/ 	.short	0x0064
        /*001c*/ 	.short	0x0082
	.zero		2


//--------------------- .nv.info                  --------------------------
	.section	.nv.info,"",@"SHT_CUDA_INFO"
	.align	4


	//----- nvinfo : EIATTR_REGCOUNT
	.align		4
        /*0000*/ 	.byte	0x04, 0x2f
        /*0002*/ 	.short	(.L_1 - .L_0)
	.align		4
.L_0:
        /*0004*/ 	.word	index@(_Z12reduceKernelPKfPfm)
        /*0008*/ 	.word	0x0000000c


	//----- nvinfo : EIATTR_FRAME_SIZE
	.align		4
.L_1:
        /*000c*/ 	.byte	0x04, 0x11
        /*000e*/ 	.short	(.L_3 - .L_2)
	.align		4
.L_2:
        /*0010*/ 	.word	index@(_Z12reduceKernelPKfPfm)
        /*0014*/ 	.word	0x00000000


	//----- nvinfo : EIATTR_MIN_STACK_SIZE
	.align		4
.L_3:
        /*0018*/ 	.byte	0x04, 0x12
        /*001a*/ 	.short	(.L_5 - .L_4)
	.align		4
.L_4:
        /*001c*/ 	.word	index@(_Z12reduceKernelPKfPfm)
        /*0020*/ 	.word	0x00000000
.L_5:


//--------------------- .nv.compat                --------------------------
	.section	.nv.compat,"",@"SHT_CUDA_COMPAT_INFO"
	.align	4
        /*0000*/ 	.byte	0x02, 0x09, 0x00, 0x00, 0x02, 0x02, 0x01, 0x00, 0x02, 0x05, 0x05, 0x00, 0x03, 0x07, 0x01, 0x01
        /*0010*/ 	.byte	0x02, 0x03, 0x00, 0x00, 0x02, 0x06, 0x01, 0x00, 0x04, 0x0b, 0x08, 0x00, 0x09, 0x00, 0x00, 0x00
        /*0020*/ 	.byte	0x00, 0x00, 0x00, 0x00


//--------------------- .nv.info._Z12reduceKernelPKfPfm --------------------------
	.section	.nv.info._Z12reduceKernelPKfPfm,"",@"SHT_CUDA_INFO"
	.sectionflags	@""
	.align	4


	//----- nvinfo : EIATTR_CUDA_API_VERSION
	.align		4
        /*0000*/ 	.byte	0x04, 0x37
        /*0002*/ 	.short	(.L_7 - .L_6)
.L_6:
        /*0004*/ 	.word	0x00000082


	//----- nvinfo : EIATTR_KPARAM_INFO
	.align		4
.L_7:
        /*0008*/ 	.byte	0x04, 0x17
        /*000a*/ 	.short	(.L_9 - .L_8)
.L_8:
        /*000c*/ 	.word	0x00000000
        /*0010*/ 	.short	0x0002
        /*0012*/ 	.short	0x0010
        /*0014*/ 	.byte	0x00, 0xf0, 0x21, 0x00


	//----- nvinfo : EIATTR_KPARAM_INFO
	.align		4
.L_9:
        /*0018*/ 	.byte	0x04, 0x17
        /*001a*/ 	.short	(.L_11 - .L_10)
.L_10:
        /*001c*/ 	.word	0x00000000
        /*0020*/ 	.short	0x0001
        /*0022*/ 	.short	0x0008
        /*0024*/ 	.byte	0x00, 0xf5, 0x21, 0x00


	//----- nvinfo : EIATTR_KPARAM_INFO
	.align		4
.L_11:
        /*0028*/ 	.byte	0x04, 0x17
        /*002a*/ 	.short	(.L_13 - .L_12)
.L_12:
        /*002c*/ 	.word	0x00000000
        /*0030*/ 	.short	0x0000
        /*0032*/ 	.short	0x0000
        /*0034*/ 	.byte	0x00, 0xf5, 0x21, 0x00


	//----- nvinfo : EIATTR_SPARSE_MMA_MASK
	.align		4
.L_13:
        /*0038*/ 	.byte	0x03, 0x50
        /*003a*/ 	.short	0x0000


	//----- nvinfo : EIATTR_MAXREG_COUNT
	.align		4
        /*003c*/ 	.byte	0x03, 0x1b
        /*003e*/ 	.short	0x00ff


	//----- nvinfo : EIATTR_NUM_BARRIERS
	.align		4
        /*0040*/ 	.byte	0x02, 0x4c
        /*0042*/ 	.byte	0x01
	.zero		1


	//----- nvinfo : EIATTR_MERCURY_ISA_VERSION
	.align		4
        /*0044*/ 	.byte	0x03, 0x5f
        /*0046*/ 	.short	0x0101


	//----- nvinfo : EIATTR_VRC_CTA_INIT_COUNT
	.align		4
        /*0048*/ 	.byte	0x02, 0x4a
	.zero		1
	.zero		1


	//----- nvinfo : EIATTR_EXIT_INSTR_OFFSETS
	.align		4
        /*004c*/ 	.byte	0x04, 0x1c
        /*004e*/ 	.short	(.L_15 - .L_14)


	//   ....[0]....
.L_14:
        /*0050*/ 	.word	0x000002a0


	//   ....[1]....
        /*0054*/ 	.word	0x00000320


	//----- nvinfo : EIATTR_CBANK_PARAM_SIZE
	.align		4
.L_15:
        /*0058*/ 	.byte	0x03, 0x19
        /*005a*/ 	.short	0x0018


	//----- nvinfo : EIATTR_PARAM_CBANK
	.align		4
        /*005c*/ 	.byte	0x04, 0x0a
        /*005e*/ 	.short	(.L_17 - .L_16)
	.align		4
.L_16:
        /*0060*/ 	.word	index@(.nv.constant0._Z12reduceKernelPKfPfm)
        /*0064*/ 	.short	0x0380
        /*0066*/ 	.short	0x0018


	//----- nvinfo : EIATTR_SW_WAR
	.align		4
.L_17:
        /*0068*/ 	.byte	0x04, 0x36
        /*006a*/ 	.short	(.L_19 - .L_18)
.L_18:
        /*006c*/ 	.word	0x00000008
.L_19:


//--------------------- .nv.callgraph             --------------------------
	.section	.nv.callgraph,"",@"SHT_CUDA_CALLGRAPH"
	.align	4
	.sectionentsize	8
	.align		4
        /*0000*/ 	.word	0x00000000
	.align		4
        /*0004*/ 	.word	0xffffffff
	.align		4
        /*0008*/ 	.word	0x00000000
	.align		4
        /*000c*/ 	.word	0xfffffffe
	.align		4
        /*0010*/ 	.word	0x00000000
	.align		4
        /*0014*/ 	.word	0xfffffffd
	.align		4
        /*0018*/ 	.word	0x00000000
	.align		4
        /*001c*/ 	.word	0xfffffffc


//--------------------- .text._Z12reduceKernelPKfPfm --------------------------
	.section	.text._Z12reduceKernelPKfPfm,"ax",@progbits
	.align	128
        .global         _Z12reduceKernelPKfPfm
        .type           _Z12reduceKernelPKfPfm,@function
        .size           _Z12reduceKernelPKfPfm,(.L_x_3 - _Z12reduceKernelPKfPfm)
        .other          _Z12reduceKernelPKfPfm,@"STO_CUDA_ENTRY STV_DEFAULT"
_Z12reduceKernelPKfPfm:
.text._Z12reduceKernelPKfPfm:
[----:B------:R-:W-:Y:S01]  /*0000*/  LDC R1, c[0x0][0x37c] ;  /* 0x0000df00ff017b82 */ /* 0x000fe20000000800 */
[----:B------:R-:W0:Y:S01]  /*0010*/  S2R R4, SR_TID.X ;  /* 0x0000000000047919 */ /* 0x000e220000002100 */
[----:B------:R-:W0:Y:S01]  /*0020*/  LDCU UR6, c[0x0][0x360] ;  /* 0x00006c00ff0677ac */ /* 0x000e220008000800 */
[----:B------:R-:W0:Y:S01]  /*0030*/  S2R R7, SR_CTAID.X ;  /* 0x0000000000077919 */ /* 0x000e220000002500 */
[----:B------:R-:W1:Y:S01]  /*0040*/  LDCU.64 UR4, c[0x0][0x390] ;  /* 0x00007200ff0477ac */ /* 0x000e620008000a00 */
[----:B------:R-:W2:Y:S01]  /*0050*/  LDCU.64 UR8, c[0x0][0x358] ;  /* 0x00006b00ff0877ac */ /* 0x000ea20008000a00 */
[----:B0-----:R-:W-:-:S05]  /*0060*/  IMAD R0, R7, UR6, R4 ;  /* 0x0000000607007c24 */ /* 0x001fca000f8e0204 */
[----:B-1----:R-:W-:-:S04]  /*0070*/  ISETP.GE.U32.AND P0, PT, R0, UR4, PT ;  /* 0x0000000400007c0c */ /* 0x002fc8000bf06070 */
[----:B------:R-:W-:-:S13]  /*0080*/  ISETP.GE.U32.AND.EX P0, PT, RZ, UR5, PT, P0 ;  /* 0x00000005ff007c0c */ /* 0x000fda000bf06100 */
[----:B------:R-:W0:Y:S02]  /*0090*/  @!P0 LDC.64 R2, c[0x0][0x380] ;  /* 0x0000e000ff028b82 */ /* 0x000e240000000a00 */
[----:B0-----:R-:W-:-:S04]  /*00a0*/  @!P0 LEA R2, P1, R0, R2, 0x2 ;  /* 0x0000000200028211 */ /* 0x001fc800078210ff */
[----:B------:R-:W-:-:S05]  /*00b0*/  @!P0 LEA.HI.X R3, R0, R3, RZ, 0x2, P1 ;  /* 0x0000000300038211 */ /* 0x000fca00008f14ff */
[----:B--2---:R-:W2:Y:S01]  /*00c0*/  @!P0 LDG.E.CONSTANT R2, desc[UR8][R2.64] ;  /* 0x0000000802028981 */ /* 0x004ea2000c1e9900 */
[----:B------:R-:W0:Y:S01]  /*00d0*/  S2UR UR5, SR_CgaCtaId ;  /* 0x00000000000579c3 */ /* 0x000e220000008800 */
[----:B------:R-:W-:Y:S01]  /*00e0*/  UMOV UR4, 0x400 ;  /* 0x0000040000047882 */ /* 0x000fe20000000000 */
[----:B------:R-:W-:Y:S01]  /*00f0*/  IMAD.MOV.U32 R0, RZ, RZ, RZ ;  /* 0x000000ffff007224 */ /* 0x000fe200078e00ff */
[----:B------:R-:W-:Y:S01]  /*0100*/  UISETP.GE.U32.AND UP0, UPT, UR6, 0x2, UPT ;  /* 0x000000020600788c */ /* 0x000fe2000bf06070 */
[----:B------:R-:W-:Y:S01]  /*0110*/  ISETP.NE.AND P1, PT, R4, RZ, PT ;  /* 0x000000ff0400720c */ /* 0x000fe20003f25270 */
[----:B0-----:R-:W-:-:S06]  /*0120*/  ULEA UR4, UR5, UR4, 0x18 ;  /* 0x0000000405047291 */ /* 0x001fcc000f8ec0ff */
[----:B------:R-:W-:Y:S01]  /*0130*/  LEA R5, R4, UR4, 0x2 ;  /* 0x0000000404057c11 */ /* 0x000fe2000f8e10ff */
[----:B--2---:R-:W-:-:S05]  /*0140*/  @!P0 FADD R0, RZ, R2 ;  /* 0x00000002ff008221 */ /* 0x004fca0000000000 */
[----:B------:R0:W-:Y:S01]  /*0150*/  STS [R5], R0 ;  /* 0x0000000005007388 */ /* 0x0001e20000000800 */
[----:B------:R-:W-:Y:S06]  /*0160*/  BAR.SYNC.DEFER_BLOCKING 0x0 ;  /* 0x0000000000007b1d */ /* 0x000fec0000010000 */
[----:B------:R-:W-:Y:S05]  /*0170*/  BRA.U !UP0, `(.L_x_0) ;  /* 0x0000000108487547 */ /* 0x000fea000b800000 */
[----:B------:R-:W-:Y:S01]  /*0180*/  USHF.R.U32.HI UR4, URZ, 0x1, UR6 ;  /* 0x00000001ff047899 */ /* 0x000fe20008011606 */
[----:B------:R-:W-:-:S05]  /*0190*/  IMAD.MOV.U32 R9, RZ, RZ, RZ ;  /* 0x000000ffff097224 */ /* 0x000fca00078e00ff */
[----:B------:R-:W-:-:S07]  /*01a0*/  IMAD.U32 R8, RZ, RZ, UR4 ;  /* 0x00000004ff087e24 */ /* 0x000fce000f8e00ff */
.L_x_1:
[----:B------:R-:W-:Y:S02]  /*01b0*/  ISETP.GT.U32.AND P0, PT, R8, R4, PT ;  /* 0x000000040800720c */ /* 0x000fe40003f04070 */
[----:B------:R-:W-:Y:S02]  /*01c0*/  SHF.R.U32.HI R6, RZ, 0x1, R9 ;  /* 0x00000001ff067819 */ /* 0x000fe40000011609 */
[----:B------:R-:W-:-:S13]  /*01d0*/  ISETP.GT.U32.AND.EX P0, PT, R9, RZ, PT, P0 ;  /* 0x000000ff0900720c */ /* 0x000fda0003f04100 */
[----:B0-----:R-:W-:Y:S01]  /*01e0*/  @P0 IMAD R0, R8, 0x4, R5 ;  /* 0x0000000408000824 */ /* 0x001fe200078e0205 */
[----:B------:R-:W-:Y:S05]  /*01f0*/  @P0 LDS R3, [R5] ;  /* 0x0000000005030984 */ /* 0x000fea0000000800 */
[----:B------:R-:W0:Y:S02]  /*0200*/  @P0 LDS R0, [R0] ;  /* 0x0000000000000984 */ /* 0x000e240000000800 */
[----:B0-----:R-:W-:Y:S01]  /*0210*/  @P0 FADD R2, R0, R3 ;  /* 0x0000000300020221 */ /* 0x001fe20000000000 */
[----:B------:R-:W-:-:S04]  /*0220*/  SHF.R.U64 R3, R8, 0x1, R9 ;  /* 0x0000000108037819 */ /* 0x000fc80000001209 */
[----:B------:R1:W-:Y:S01]  /*0230*/  @P0 STS [R5], R2 ;  /* 0x0000000205000388 */ /* 0x0003e20000000800 */
[----:B------:R-:W-:Y:S01]  /*0240*/  BAR.SYNC.DEFER_BLOCKING 0x0 ;  /* 0x0000000000007b1d */ /* 0x000fe20000010000 */
[----:B------:R-:W-:Y:S01]  /*0250*/  ISETP.GT.U32.AND P0, PT, R8, 0x1, PT ;  /* 0x000000010800780c */ /* 0x000fe20003f04070 */
[----:B------:R-:W-:-:S03]  /*0260*/  IMAD.MOV.U32 R8, RZ, RZ, R3 ;  /* 0x000000ffff087224 */ /* 0x000fc600078e0003 */
[----:B------:R-:W-:Y:S01]  /*0270*/  ISETP.GT.U32.AND.EX P0, PT, R9, RZ, PT, P0 ;  /* 0x000000ff0900720c */ /* 0x000fe20003f04100 */
[----:B------:R-:W-:-:S12]  /*0280*/  IMAD.MOV.U32 R9, RZ, RZ, R6 ;  /* 0x000000ffff097224 */ /* 0x000fd800078e0006 */
[----:B-1----:R-:W-:Y:S05]  /*0290*/  @P0 BRA `(.L_x_1) ;  /* 0xfffffffc00c40947 */ /* 0x002fea000383ffff */
.L_x_0:
[----:B------:R-:W-:Y:S05]  /*02a0*/  @P1 EXIT ;  /* 0x000000000000194d */ /* 0x000fea0003800000 */
[----:B------:R-:W1:Y:S01]  /*02b0*/  S2UR UR5, SR_CgaCtaId ;  /* 0x00000000000579c3 */ /* 0x000e620000008800 */
[----:B------:R-:W-:-:S07]  /*02c0*/  UMOV UR4, 0x400 ;  /* 0x0000040000047882 */ /* 0x000fce0000000000 */
[----:B------:R-:W2:Y:S01]  /*02d0*/  LDC.64 R2, c[0x0][0x388] ;  /* 0x0000e200ff027b82 */ /* 0x000ea20000000a00 */
[----:B-1----:R-:W-:Y:S01]  /*02e0*/  ULEA UR4, UR5, UR4, 0x18 ;  /* 0x0000000405047291 */ /* 0x002fe2000f8ec0ff */
[----:B--2---:R-:W-:-:S08]  /*02f0*/  IMAD.WIDE.U32 R2, R7, 0x4, R2 ;  /* 0x0000000407027825 */ /* 0x004fd000078e0002 */
[----:B0-----:R-:W0:Y:S04]  /*0300*/  LDS R5, [UR4] ;  /* 0x00000004ff057984 */ /* 0x001e280008000800 */
[----:B0-----:R-:W-:Y:S01]  /*0310*/  STG.E desc[UR8][R2.64], R5 ;  /* 0x0000000502007986 */ /* 0x001fe2000c101908 */
[----:B------:R-:W-:Y:S05]  /*0320*/  EXIT ;  /* 0x000000000000794d */ /* 0x000fea0003800000 */
.L_x_2:
[----:B------:R-:W-:-:S00]  /*0330*/  BRA `(.L_x_2) ;  /* 0xfffffffc00fc7947 */ /* 0x000fc0000383ffff */
[----:B------:R-:W-:-:S00]  /*0340*/  NOP ;  /* 0x0000000000007918 */ /* 0x000fc00000000000 */
        /* <DEDUP_REMOVED lines=11> */
.L_x_3:


//--------------------- .nv.shared._Z12reduceKernelPKfPfm --------------------------
	.section	.nv.shared._Z12reduceKernelPKfPfm,"aw",@nobits
	.sectionflags	@""
	.align	16
	.zero		1024


//--------------------- .nv.shared.reserved.0     --------------------------
	.section	.nv.shared.reserved.0,"aw",@nobits
	.weak		__nv_reservedSMEM_offset_0_alias
	.size		__nv_reservedSMEM_offset_0_alias, 0, 64
	.other		__nv_reservedSMEM_offset_0_alias,@"STO_CUDA_RESERVED_SHARED STV_DEFAULT"
__nv_reservedSMEM_offset_0_alias:
	.zero		0
	.zero		64


//--------------------- .nv.constant0._Z12reduceKernelPKfPfm --------------------------
	.section	.nv.constant0._Z12reduceKernelPKfPfm,"a",@progbits
	.sectionflags	@""
	.align	4
.nv.constant0._Z12reduceKernelPKfPfm:
	.zero		920


//--------------------- SYMBOLS --------------------------

	.type		.nv.reservedSmem.offset0,@object
	.size		.nv.reservedSmem.offset0,0x4
	.type		.nv.reservedSmem.cap,@object
	.size		.nv.reservedSmem.cap,0x4
